//
// Generated by NVIDIA NVVM Compiler
//
// Compiler Build ID: CL-36424714
// Cuda compilation tools, release 13.0, V13.0.88
// Based on NVVM 20.0.0
//

.version 9.0
.target sm_100
.address_size 64

	// .globl	_Z10cudaSumGPUPi

.visible .entry _Z10cudaSumGPUPi(
	.param .u64 .ptr .align 1 _Z10cudaSumGPUPi_param_0
)
{
	.reg .pred 	%p<11>;
	.reg .b32 	%r<79>;
	.reg .b64 	%rd<30>;

	ld.param.u64 	%rd13, [_Z10cudaSumGPUPi_param_0];
	cvta.to.global.u64 	%rd1, %rd13;
	mov.u32 	%r76, %tid.x;
	mov.u32 	%r2, %ntid.x;
	add.s32 	%r66, %r76, %r2;
	xor.b32  	%r39, %r66, 1048575;
	div.u32 	%r40, %r39, %r2;
	add.s32 	%r41, %r40, 2;
	and.b32  	%r4, %r41, 3;
	mul.wide.u32 	%rd2, %r2, 16;
	mul.wide.u32 	%rd3, %r76, 4;
	shl.b32 	%r42, %r2, 1;
	add.s32 	%r68, %r76, %r42;
	mul.wide.u32 	%rd4, %r68, 4;
	shl.b32 	%r6, %r2, 2;
	mad.lo.s32 	%r67, %r2, 3, %r76;
	mul.wide.u32 	%rd5, %r67, 4;
	mul.wide.u32 	%rd6, %r66, 4;
	and.b32  	%r43, %r41, -4;
	neg.s32 	%r65, %r43;
	mov.b32 	%r77, 0;
	mov.u64 	%rd28, %rd1;
$L__BB0_1:
	add.s64 	%rd14, %rd28, %rd3;
	ld.global.u32 	%r44, [%rd14];
	add.s32 	%r71, %r44, %r77;
	and.b32  	%r45, %r76, 1023;
	setp.ne.s32 	%p1, %r45, 0;
	setp.eq.s32 	%p2, %r76, 0;
	or.pred  	%p3, %p2, %p1;
	@%p3 bra 	$L__BB0_3;
	shr.u32 	%r47, %r76, 10;
	mul.wide.u32 	%rd15, %r47, 4;
	add.s64 	%rd16, %rd1, %rd15;
	st.global.u32 	[%rd16+4194304], %r71;
	mov.b32 	%r71, 0;
$L__BB0_3:
	add.s64 	%rd17, %rd28, %rd6;
	ld.global.u32 	%r48, [%rd17];
	add.s32 	%r72, %r48, %r71;
	and.b32  	%r49, %r66, 1023;
	setp.ne.s32 	%p4, %r49, 0;
	@%p4 bra 	$L__BB0_5;
	shr.u32 	%r51, %r66, 10;
	mul.wide.u32 	%rd18, %r51, 4;
	add.s64 	%rd19, %rd1, %rd18;
	st.global.u32 	[%rd19+4194304], %r72;
	mov.b32 	%r72, 0;
$L__BB0_5:
	add.s32 	%r19, %r76, %r2;
	add.s64 	%rd20, %rd28, %rd4;
	ld.global.u32 	%r52, [%rd20];
	add.s32 	%r73, %r52, %r72;
	and.b32  	%r53, %r68, 1023;
	setp.ne.s32 	%p5, %r53, 0;
	@%p5 bra 	$L__BB0_7;
	shr.u32 	%r55, %r68, 10;
	mul.wide.u32 	%rd21, %r55, 4;
	add.s64 	%rd22, %rd1, %rd21;
	st.global.u32 	[%rd22+4194304], %r73;
	mov.b32 	%r73, 0;
$L__BB0_7:
	add.s32 	%r22, %r19, %r2;
	add.s64 	%rd23, %rd28, %rd5;
	ld.global.u32 	%r56, [%rd23];
	add.s32 	%r77, %r56, %r73;
	and.b32  	%r57, %r67, 1023;
	setp.ne.s32 	%p6, %r57, 0;
	@%p6 bra 	$L__BB0_9;
	shr.u32 	%r59, %r67, 10;
	mul.wide.u32 	%rd24, %r59, 4;
	add.s64 	%rd25, %rd1, %rd24;
	st.global.u32 	[%rd25+4194304], %r77;
	mov.b32 	%r77, 0;
$L__BB0_9:
	add.s32 	%r60, %r22, %r2;
	add.s32 	%r76, %r60, %r2;
	add.s64 	%rd28, %rd28, %rd2;
	add.s32 	%r68, %r68, %r6;
	add.s32 	%r67, %r67, %r6;
	add.s32 	%r66, %r66, %r6;
	add.s32 	%r65, %r65, 4;
	setp.ne.s32 	%p7, %r65, 0;
	@%p7 bra 	$L__BB0_1;
	setp.eq.s32 	%p8, %r4, 0;
	add.s64 	%rd29, %rd28, %rd3;
	@%p8 bra 	$L__BB0_15;
	mul.wide.u32 	%rd10, %r2, 4;
	neg.s32 	%r75, %r4;
$L__BB0_12:
	.pragma "nounroll";
	ld.global.u32 	%r61, [%rd29];
	add.s32 	%r77, %r61, %r77;
	and.b32  	%r62, %r76, 1023;
	setp.ne.s32 	%p9, %r62, 0;
	@%p9 bra 	$L__BB0_14;
	shr.u32 	%r64, %r76, 10;
	mul.wide.u32 	%rd26, %r64, 4;
	add.s64 	%rd27, %rd1, %rd26;
	st.global.u32 	[%rd27+4194304], %r77;
	mov.b32 	%r77, 0;
$L__BB0_14:
	add.s32 	%r76, %r76, %r2;
	add.s64 	%rd29, %rd29, %rd10;
	add.s32 	%r75, %r75, 1;
	setp.ne.s32 	%p10, %r75, 0;
	@%p10 bra 	$L__BB0_12;
$L__BB0_15:
	ret;

}


// ===== COMPILED SASS (sm_100) =====

	.target	sm_100

	.elftype	@"ET_EXEC"


//--------------------- .note.nv.tkinfo           --------------------------
	.section	.note.nv.tkinfo,"",@"SHT_NOTE"
	.sectionflags	@"SHF_NOTE_NV_TKINFO"
	.tkinfo
        /*0018*/ 	.word	0x00000002
        /*0030*/ 	.string	""
        /*0030*/ 	.string	"ptxas"
        /*0030*/ 	.string	"Cuda compilation tools, release 13.0, V13.0.88"
        /*0030*/ 	.string	"Build cuda_13.0.r13.0/compiler.36424714_0"
        /*0030*/ 	.string	"-arch sm_100 -m 64 "



//--------------------- .note.nv.cuinfo           --------------------------
	.section	.note.nv.cuinfo,"",@"SHT_NOTE"
	.sectionflags	@"SHF_NOTE_NV_CUINFO"
        /*0018*/ 	.short	0x0002
        /*001a*/ 	.short	0x0064
        /*001c*/ 	.short	0x0082
	.zero		2


//--------------------- .nv.info                  --------------------------
	.section	.nv.info,"",@"SHT_CUDA_INFO"
	.align	4


	//----- nvinfo : EIATTR_REGCOUNT
	.align		4
        /*0000*/ 	.byte	0x04, 0x2f
        /*0002*/ 	.short	(.L_1 - .L_0)
	.align		4
.L_0:
        /*0004*/ 	.word	index@(_Z10cudaSumGPUPi)
        /*0008*/ 	.word	0x0000001c


	//----- nvinfo : EIATTR_FRAME_SIZE
	.align		4
.L_1:
        /*000c*/ 	.byte	0x04, 0x11
        /*000e*/ 	.short	(.L_3 - .L_2)
	.align		4
.L_2:
        /*0010*/ 	.word	index@(_Z10cudaSumGPUPi)
        /*0014*/ 	.word	0x00000000


	//----- nvinfo : EIATTR_MIN_STACK_SIZE
	.align		4
.L_3:
        /*0018*/ 	.byte	0x04, 0x12
        /*001a*/ 	.short	(.L_5 - .L_4)
	.align		4
.L_4:
        /*001c*/ 	.word	index@(_Z10cudaSumGPUPi)
        /*0020*/ 	.word	0x00000000
.L_5:


//--------------------- .nv.compat                --------------------------
	.section	.nv.compat,"",@"SHT_CUDA_COMPAT_INFO"
	.align	4
        /*0000*/ 	.byte	0x02, 0x09, 0x00, 0x00, 0x02, 0x02, 0x01, 0x00, 0x02, 0x05, 0x05, 0x00, 0x03, 0x07, 0x01, 0x01
        /*0010*/ 	.byte	0x02, 0x03, 0x00, 0x00, 0x02, 0x06, 0x01, 0x00, 0x04, 0x0b, 0x08, 0x00, 0x09, 0x00, 0x00, 0x00
        /*0020*/ 	.byte	0x00, 0x00, 0x00, 0x00


//--------------------- .nv.info._Z10cudaSumGPUPi --------------------------
	.section	.nv.info._Z10cudaSumGPUPi,"",@"SHT_CUDA_INFO"
	.sectionflags	@""
	.align	4


	//----- nvinfo : EIATTR_CUDA_API_VERSION
	.align		4
        /*0000*/ 	.byte	0x04, 0x37
        /*0002*/ 	.short	(.L_7 - .L_6)
.L_6:
        /*0004*/ 	.word	0x00000082


	//----- nvinfo : EIATTR_KPARAM_INFO
	.align		4
.L_7:
        /*0008*/ 	.byte	0x04, 0x17
        /*000a*/ 	.short	(.L_9 - .L_8)
.L_8:
        /*000c*/ 	.word	0x00000000
        /*0010*/ 	.short	0x0000
        /*0012*/ 	.short	0x0000
        /*0014*/ 	.byte	0x00, 0xf5, 0x21, 0x00


	//----- nvinfo : EIATTR_SPARSE_MMA_MASK
	.align		4
.L_9:
        /*0018*/ 	.byte	0x03, 0x50
        /*001a*/ 	.short	0x0000


	//----- nvinfo : EIATTR_MAXREG_COUNT
	.align		4
        /*001c*/ 	.byte	0x03, 0x1b
        /*001e*/ 	.short	0x00ff


	//----- nvinfo : EIATTR_MERCURY_ISA_VERSION
	.align		4
        /*0020*/ 	.byte	0x03, 0x5f
        /*0022*/ 	.short	0x0101


	//----- nvinfo : EIATTR_VRC_CTA_INIT_COUNT
	.align		4
        /*0024*/ 	.byte	0x02, 0x4a
	.zero		1
	.zero		1


	//----- nvinfo : EIATTR_EXIT_INSTR_OFFSETS
	.align		4
        /*0028*/ 	.byte	0x04, 0x1c
        /*002a*/ 	.short	(.L_11 - .L_10)


	//   ....[0]....
.L_10:
        /*002c*/ 	.word	0x00000580


	//   ....[1]....
        /*0030*/ 	.word	0x00000670


	//----- nvinfo : EIATTR_CRS_STACK_SIZE
	.align		4
.L_11:
        /*0034*/ 	.byte	0x04, 0x1e
        /*0036*/ 	.short	(.L_13 - .L_12)
.L_12:
        /*0038*/ 	.word	0x00000000


	//----- nvinfo : EIATTR_CBANK_PARAM_SIZE
	.align		4
.L_13:
        /*003c*/ 	.byte	0x03, 0x19
        /*003e*/ 	.short	0x0008


	//----- nvinfo : EIATTR_PARAM_CBANK
	.align		4
        /*0040*/ 	.byte	0x04, 0x0a
        /*0042*/ 	.short	(.L_15 - .L_14)
	.align		4
.L_14:
        /*0044*/ 	.word	index@(.nv.constant0._Z10cudaSumGPUPi)
        /*0048*/ 	.short	0x0380
        /*004a*/ 	.short	0x0008


	//----- nvinfo : EIATTR_SW_WAR
	.align		4
.L_15:
        /*004c*/ 	.byte	0x04, 0x36
        /*004e*/ 	.short	(.L_17 - .L_16)
.L_16:
        /*0050*/ 	.word	0x00000008
.L_17:


//--------------------- .nv.callgraph             --------------------------
	.section	.nv.callgraph,"",@"SHT_CUDA_CALLGRAPH"
	.align	4
	.sectionentsize	8
	.align		4
        /*0000*/ 	.word	0x00000000
	.align		4
        /*0004*/ 	.word	0xffffffff
	.align		4
        /*0008*/ 	.word	0x00000000
	.align		4
        /*000c*/ 	.word	0xfffffffe
	.align		4
        /*0010*/ 	.word	0x00000000
	.align		4
        /*0014*/ 	.word	0xfffffffd
	.align		4
        /*0018*/ 	.word	0x00000000
	.align		4
        /*001c*/ 	.word	0xfffffffc


//--------------------- .text._Z10cudaSumGPUPi    --------------------------
	.section	.text._Z10cudaSumGPUPi,"ax",@progbits
	.align	128
        .global         _Z10cudaSumGPUPi
        .type           _Z10cudaSumGPUPi,@function
        .size           _Z10cudaSumGPUPi,(.L_x_4 - _Z10cudaSumGPUPi)
        .other          _Z10cudaSumGPUPi,@"STO_CUDA_ENTRY STV_DEFAULT"
_Z10cudaSumGPUPi:
.text._Z10cudaSumGPUPi:
[----:B------:R-:W-:Y:S08]  /*0000*/  LDC R1, c[0x0][0x37c] ;  /* 0x0000df00ff017b82 */ /* 0x000ff00000000800 */
[----:B------:R-:W0:Y:S01]  /*0010*/  LDC R5, c[0x0][0x360] ;  /* 0x0000d800ff057b82 */ /* 0x000e220000000800 */
[----:B------:R-:W1:Y:S01]  /*0020*/  S2R R0, SR_TID.X ;  /* 0x0000000000007919 */ /* 0x000e620000002100 */
[----:B------:R-:W2:Y:S01]  /*0030*/  LDCU.64 UR6, c[0x0][0x380] ;  /* 0x00007000ff0677ac */ /* 0x000ea20008000a00 */
[----:B------:R-:W-:Y:S01]  /*0040*/  HFMA2 R14, -RZ, RZ, 0, 0 ;  /* 0x00000000ff0e7431 */ /* 0x000fe200000001ff */
[----:B------:R-:W-:Y:S01]  /*0050*/  BSSY.RECONVERGENT B0, `(.L_x_0) ;  /* 0x0000050000007945 */ /* 0x000fe20003800200 */
[----:B------:R-:W3:Y:S01]  /*0060*/  LDCU.64 UR4, c[0x0][0x358] ;  /* 0x00006b00ff0477ac */ /* 0x000ee20008000a00 */
[----:B0-----:R-:W0:Y:S01]  /*0070*/  I2F.U32.RP R4, R5 ;  /* 0x0000000500047306 */ /* 0x001e220000209000 */
[----:B------:R-:W-:-:S02]  /*0080*/  ISETP.NE.U32.AND P2, PT, R5, RZ, PT ;  /* 0x000000ff0500720c */ /* 0x000fc40003f45070 */
[----:B-1----:R-:W-:Y:S01]  /*0090*/  IADD3 R7, PT, PT, R0, R5, RZ ;  /* 0x0000000500077210 */ /* 0x002fe20007ffe0ff */
[----:B------:R-:W-:-:S04]  /*00a0*/  IMAD R11, R5, 0x3, R0 ;  /* 0x00000003050b7824 */ /* 0x000fc800078e0200 */
[----:B0-----:R-:W0:Y:S01]  /*00b0*/  MUFU.RCP R4, R4 ;  /* 0x0000000400047308 */ /* 0x001e220000001000 */
[----:B------:R-:W-:Y:S01]  /*00c0*/  MOV R10, R11 ;  /* 0x0000000b000a7202 */ /* 0x000fe20000000f00 */
[----:B0-----:R-:W-:-:S06]  /*00d0*/  VIADD R3, R4, 0xffffffe ;  /* 0x0ffffffe04037836 */ /* 0x001fcc0000000000 */
[----:B------:R-:W0:Y:S02]  /*00e0*/  F2I.FTZ.U32.TRUNC.NTZ R3, R3 ;  /* 0x0000000300037305 */ /* 0x000e24000021f000 */
[----:B0-----:R-:W-:-:S04]  /*00f0*/  IMAD.MOV R2, RZ, RZ, -R3 ;  /* 0x000000ffff027224 */ /* 0x001fc800078e0a03 */
[----:B------:R-:W-:Y:S02]  /*0100*/  IMAD R9, R2, R5, RZ ;  /* 0x0000000502097224 */ /* 0x000fe400078e02ff */
[----:B------:R-:W-:-:S04]  /*0110*/  IMAD.MOV.U32 R2, RZ, RZ, RZ ;  /* 0x000000ffff027224 */ /* 0x000fc800078e00ff */
[----:B------:R-:W-:Y:S01]  /*0120*/  IMAD.HI.U32 R9, R3, R9, R2 ;  /* 0x0000000903097227 */ /* 0x000fe200078e0002 */
[----:B------:R-:W-:-:S03]  /*0130*/  LOP3.LUT R2, R7, 0xfffff, RZ, 0x3c, !PT ;  /* 0x000fffff07027812 */ /* 0x000fc600078e3cff */
[----:B--2---:R-:W-:Y:S02]  /*0140*/  IMAD.U32 R3, RZ, RZ, UR7 ;  /* 0x00000007ff037e24 */ /* 0x004fe4000f8e00ff */
[----:B------:R-:W-:Y:S01]  /*0150*/  IMAD.HI.U32 R6, R9, R2, RZ ;  /* 0x0000000209067227 */ /* 0x000fe200078e00ff */
[----:B------:R-:W-:-:S03]  /*0160*/  LEA R9, R5, R0, 0x1 ;  /* 0x0000000005097211 */ /* 0x000fc600078e08ff */
[----:B------:R-:W-:Y:S02]  /*0170*/  IMAD.MOV R4, RZ, RZ, -R6 ;  /* 0x000000ffff047224 */ /* 0x000fe400078e0a06 */
[----:B------:R-:W-:Y:S02]  /*0180*/  IMAD.MOV.U32 R8, RZ, RZ, R9 ;  /* 0x000000ffff087224 */ /* 0x000fe400078e0009 */
[----:B------:R-:W-:Y:S02]  /*0190*/  IMAD R2, R5, R4, R2 ;  /* 0x0000000405027224 */ /* 0x000fe400078e0202 */
[----:B------:R-:W-:-:S03]  /*01a0*/  IMAD.MOV.U32 R4, RZ, RZ, R0 ;  /* 0x000000ffff047224 */ /* 0x000fc600078e0000 */
[----:B------:R-:W-:-:S13]  /*01b0*/  ISETP.GE.U32.AND P0, PT, R2, R5, PT ;  /* 0x000000050200720c */ /* 0x000fda0003f06070 */
[----:B------:R-:W-:Y:S01]  /*01c0*/  @P0 IADD3 R2, PT, PT, R2, -R5, RZ ;  /* 0x8000000502020210 */ /* 0x000fe20007ffe0ff */
[----:B------:R-:W-:-:S03]  /*01d0*/  @P0 VIADD R6, R6, 0x1 ;  /* 0x0000000106060836 */ /* 0x000fc60000000000 */
[----:B------:R-:W-:Y:S02]  /*01e0*/  ISETP.GE.U32.AND P1, PT, R2, R5, PT ;  /* 0x000000050200720c */ /* 0x000fe40003f26070 */
[----:B------:R-:W-:-:S11]  /*01f0*/  MOV R2, UR6 ;  /* 0x0000000600027c02 */ /* 0x000fd60008000f00 */
[----:B------:R-:W-:Y:S01]  /*0200*/  @P1 VIADD R6, R6, 0x1 ;  /* 0x0000000106061836 */ /* 0x000fe20000000000 */
[----:B------:R-:W-:-:S05]  /*0210*/  @!P2 LOP3.LUT R6, RZ, R5, RZ, 0x33, !PT ;  /* 0x00000005ff06a212 */ /* 0x000fca00078e33ff */
[----:B------:R-:W-:Y:S01]  /*0220*/  VIADD R12, R6, 0x2 ;  /* 0x00000002060c7836 */ /* 0x000fe20000000000 */
[----:B------:R-:W-:-:S04]  /*0230*/  MOV R6, R7 ;  /* 0x0000000700067202 */ /* 0x000fc80000000f00 */
[C---:B------:R-:W-:Y:S02]  /*0240*/  LOP3.LUT R13, R12.reuse, 0xfffffffc, RZ, 0xc0, !PT ;  /* 0xfffffffc0c0d7812 */ /* 0x040fe400078ec0ff */
[----:B------:R-:W-:-:S03]  /*0250*/  LOP3.LUT R12, R12, 0x3, RZ, 0xc0, !PT ;  /* 0x000000030c0c7812 */ /* 0x000fc600078ec0ff */
[----:B---3--:R-:W-:-:S07]  /*0260*/  IMAD.MOV R13, RZ, RZ, -R13 ;  /* 0x000000ffff0d7224 */ /* 0x008fce00078e0a0d */
.L_x_1:
[----:B------:R-:W-:-:S06]  /*0270*/  IMAD.WIDE.U32 R18, R0, 0x4, R2 ;  /* 0x0000000400127825 */ /* 0x000fcc00078e0002 */
[----:B------:R-:W2:Y:S01]  /*0280*/  LDG.E R19, desc[UR4][R18.64] ;  /* 0x0000000412137981 */ /* 0x000ea2000c1e1900 */
[----:B------:R-:W-:-:S04]  /*0290*/  LOP3.LUT P0, RZ, R4, 0x3ff, RZ, 0xc0, !PT ;  /* 0x000003ff04ff7812 */ /* 0x000fc8000780c0ff */
[----:B------:R-:W-:-:S13]  /*02a0*/  ISETP.EQ.OR P0, PT, R4, RZ, P0 ;  /* 0x000000ff0400720c */ /* 0x000fda0000702670 */
[----:B------:R-:W0:Y:S01]  /*02b0*/  @!P0 LDC.64 R16, c[0x0][0x380] ;  /* 0x0000e000ff108b82 */ /* 0x000e220000000a00 */
[----:B------:R-:W-:-:S05]  /*02c0*/  @!P0 SHF.R.U32.HI R15, RZ, 0xa, R4 ;  /* 0x0000000aff0f8819 */ /* 0x000fca0000011604 */
[----:B0-----:R-:W-:Y:S01]  /*02d0*/  @!P0 IMAD.WIDE.U32 R16, R15, 0x4, R16 ;  /* 0x000000040f108825 */ /* 0x001fe200078e0010 */
[----:B--2---:R-:W-:-:S03]  /*02e0*/  IADD3 R23, PT, PT, R19, R14, RZ ;  /* 0x0000000e13177210 */ /* 0x004fc60007ffe0ff */
[----:B------:R-:W-:Y:S02]  /*02f0*/  IMAD.WIDE.U32 R14, R7, 0x4, R2 ;  /* 0x00000004070e7825 */ /* 0x000fe400078e0002 */
[----:B------:R0:W-:Y:S04]  /*0300*/  @!P0 STG.E desc[UR4][R16.64+0x400000], R23 ;  /* 0x4000001710008986 */ /* 0x0001e8000c101904 */
[----:B------:R-:W2:Y:S01]  /*0310*/  LDG.E R14, desc[UR4][R14.64] ;  /* 0x000000040e0e7981 */ /* 0x000ea2000c1e1900 */
[----:B------:R-:W-:Y:S01]  /*0320*/  LOP3.LUT P1, RZ, R6, 0x3ff, RZ, 0xc0, !PT ;  /* 0x000003ff06ff7812 */ /* 0x000fe2000782c0ff */
[----:B0-----:R-:W-:-:S12]  /*0330*/  @!P0 IMAD.MOV.U32 R23, RZ, RZ, RZ ;  /* 0x000000ffff178224 */ /* 0x001fd800078e00ff */
[----:B------:R-:W0:Y:S01]  /*0340*/  @!P1 LDC.64 R18, c[0x0][0x380] ;  /* 0x0000e000ff129b82 */ /* 0x000e220000000a00 */
[----:B------:R-:W-:-:S05]  /*0350*/  @!P1 SHF.R.U32.HI R21, RZ, 0xa, R6 ;  /* 0x0000000aff159819 */ /* 0x000fca0000011606 */
[----:B0-----:R-:W-:-:S04]  /*0360*/  @!P1 IMAD.WIDE.U32 R18, R21, 0x4, R18 ;  /* 0x0000000415129825 */ /* 0x001fc800078e0012 */
[----:B------:R-:W-:Y:S01]  /*0370*/  IMAD.WIDE.U32 R20, R9, 0x4, R2 ;  /* 0x0000000409147825 */ /* 0x000fe200078e0002 */
[----:B--2---:R-:W-:-:S05]  /*0380*/  IADD3 R25, PT, PT, R14, R23, RZ ;  /* 0x000000170e197210 */ /* 0x004fca0007ffe0ff */
[----:B------:R0:W-:Y:S04]  /*0390*/  @!P1 STG.E desc[UR4][R18.64+0x400000], R25 ;  /* 0x4000001912009986 */ /* 0x0001e8000c101904 */
[----:B------:R-:W2:Y:S01]  /*03a0*/  LDG.E R20, desc[UR4][R20.64] ;  /* 0x0000000414147981 */ /* 0x000ea2000c1e1900 */
[----:B------:R-:W-:Y:S01]  /*03b0*/  LOP3.LUT P0, RZ, R8, 0x3ff, RZ, 0xc0, !PT ;  /* 0x000003ff08ff7812 */ /* 0x000fe2000780c0ff */
[----:B------:R-:W-:-:S04]  /*03c0*/  IMAD.WIDE.U32 R22, R11, 0x4, R2 ;  /* 0x000000040b167825 */ /* 0x000fc800078e0002 */
[----:B0-----:R-:W-:-:S08]  /*03d0*/  @!P1 IMAD.MOV.U32 R25, RZ, RZ, RZ ;  /* 0x000000ffff199224 */ /* 0x001fd000078e00ff */
[----:B------:R-:W0:Y:S01]  /*03e0*/  @!P0 LDC.64 R16, c[0x0][0x380] ;  /* 0x0000e000ff108b82 */ /* 0x000e220000000a00 */
[----:B------:R-:W-:-:S05]  /*03f0*/  @!P0 SHF.R.U32.HI R15, RZ, 0xa, R8 ;  /* 0x0000000aff0f8819 */ /* 0x000fca0000011608 */
[----:B0-----:R-:W-:Y:S01]  /*0400*/  @!P0 IMAD.WIDE.U32 R16, R15, 0x4, R16 ;  /* 0x000000040f108825 */ /* 0x001fe200078e0010 */
[----:B--2---:R-:W-:-:S05]  /*0410*/  IADD3 R15, PT, PT, R20, R25, RZ ;  /* 0x00000019140f7210 */ /* 0x004fca0007ffe0ff */
[----:B------:R0:W-:Y:S04]  /*0420*/  @!P0 STG.E desc[UR4][R16.64+0x400000], R15 ;  /* 0x4000000f10008986 */ /* 0x0001e8000c101904 */
[----:B------:R-:W2:Y:S01]  /*0430*/  LDG.E R22, desc[UR4][R22.64] ;  /* 0x0000000416167981 */ /* 0x000ea2000c1e1900 */
[----:B------:R-:W-:Y:S01]  /*0440*/  LOP3.LUT P1, RZ, R10, 0x3ff, RZ, 0xc0, !PT ;  /* 0x000003ff0aff7812 */ /* 0x000fe2000782c0ff */
[----:B------:R-:W-:Y:S01]  /*0450*/  VIADD R13, R13, 0x4 ;  /* 0x000000040d0d7836 */ /* 0x000fe20000000000 */
[C---:B------:R-:W-:Y:S01]  /*0460*/  IADD3 R4, PT, PT, R5.reuse, R4, R5 ;  /* 0x0000000405047210 */ /* 0x040fe20007ffe005 */
[C---:B------:R-:W-:Y:S01]  /*0470*/  IMAD.WIDE.U32 R2, R5.reuse, 0x10, R2 ;  /* 0x0000001005027825 */ /* 0x040fe200078e0002 */
[C---:B------:R-:W-:Y:S02]  /*0480*/  LEA R6, R5.reuse, R6, 0x2 ;  /* 0x0000000605067211 */ /* 0x040fe400078e10ff */
[----:B------:R-:W-:Y:S01]  /*0490*/  IADD3 R4, PT, PT, R5, R4, R5 ;  /* 0x0000000405047210 */ /* 0x000fe20007ffe005 */
[----:B0-----:R-:W-:Y:S01]  /*04a0*/  @!P0 IMAD.MOV.U32 R15, RZ, RZ, RZ ;  /* 0x000000ffff0f8224 */ /* 0x001fe200078e00ff */
[----:B------:R-:W-:Y:S01]  /*04b0*/  ISETP.NE.AND P0, PT, R13, RZ, PT ;  /* 0x000000ff0d00720c */ /* 0x000fe20003f05270 */
[----:B------:R-:W-:-:S04]  /*04c0*/  IMAD R8, R5, 0x4, R8 ;  /* 0x0000000405087824 */ /* 0x000fc800078e0208 */
[----:B------:R-:W0:Y:S01]  /*04d0*/  @!P1 LDC.64 R18, c[0x0][0x380] ;  /* 0x0000e000ff129b82 */ /* 0x000e220000000a00 */
[----:B------:R-:W-:Y:S02]  /*04e0*/  @!P1 SHF.R.U32.HI R21, RZ, 0xa, R10 ;  /* 0x0000000aff159819 */ /* 0x000fe4000001160a */
[----:B------:R-:W-:-:S03]  /*04f0*/  LEA R10, R5, R10, 0x2 ;  /* 0x0000000a050a7211 */ /* 0x000fc600078e10ff */
[----:B0-----:R-:W-:Y:S01]  /*0500*/  @!P1 IMAD.WIDE.U32 R18, R21, 0x4, R18 ;  /* 0x0000000415129825 */ /* 0x001fe200078e0012 */
[----:B--2---:R-:W-:-:S05]  /*0510*/  IADD3 R14, PT, PT, R22, R15, RZ ;  /* 0x0000000f160e7210 */ /* 0x004fca0007ffe0ff */
[----:B------:R0:W-:Y:S02]  /*0520*/  @!P1 STG.E desc[UR4][R18.64+0x400000], R14 ;  /* 0x4000000e12009986 */ /* 0x0001e4000c101904 */
[----:B0-----:R-:W-:Y:S01]  /*0530*/  @!P1 IMAD.MOV.U32 R14, RZ, RZ, RZ ;  /* 0x000000ffff0e9224 */ /* 0x001fe200078e00ff */
[----:B------:R-:W-:Y:S06]  /*0540*/  @P0 BRA `(.L_x_1) ;  /* 0xfffffffc00480947 */ /* 0x000fec000383ffff */
[----:B------:R-:W-:Y:S05]  /*0550*/  BSYNC.RECONVERGENT B0 ;  /* 0x0000000000007941 */ /* 0x000fea0003800200 */
.L_x_0:
[----:B------:R-:W-:Y:S01]  /*0560*/  ISETP.NE.AND P0, PT, R12, RZ, PT ;  /* 0x000000ff0c00720c */ /* 0x000fe20003f05270 */
[----:B------:R-:W-:-:S12]  /*0570*/  IMAD.WIDE.U32 R2, R0, 0x4, R2 ;  /* 0x0000000400027825 */ /* 0x000fd800078e0002 */
[----:B------:R-:W-:Y:S05]  /*0580*/  @!P0 EXIT ;  /* 0x000000000000894d */ /* 0x000fea0003800000 */
[----:B------:R-:W-:-:S07]  /*0590*/  IADD3 R12, PT, PT, -R12, RZ, RZ ;  /* 0x000000ff0c0c7210 */ /* 0x000fce0007ffe1ff */
.L_x_2:
[----:B------:R0:W2:Y:S01]  /*05a0*/  LDG.E R9, desc[UR4][R2.64] ;  /* 0x0000000402097981 */ /* 0x0000a2000c1e1900 */
[----:B------:R-:W-:Y:S02]  /*05b0*/  LOP3.LUT P0, RZ, R4, 0x3ff, RZ, 0xc0, !PT ;  /* 0x000003ff04ff7812 */ /* 0x000fe4000780c0ff */
[----:B------:R-:W-:-:S04]  /*05c0*/  IADD3 R12, PT, PT, R12, 0x1, RZ ;  /* 0x000000010c0c7810 */ /* 0x000fc80007ffe0ff */
[----:B------:R-:W-:Y:S01]  /*05d0*/  ISETP.NE.AND P1, PT, R12, RZ, PT ;  /* 0x000000ff0c00720c */ /* 0x000fe20003f25270 */
[----:B0-----:R-:W-:-:S06]  /*05e0*/  IMAD.WIDE.U32 R2, R5, 0x4, R2 ;  /* 0x0000000405027825 */ /* 0x001fcc00078e0002 */
[----:B------:R-:W0:Y:S01]  /*05f0*/  @!P0 LDC.64 R6, c[0x0][0x380] ;  /* 0x0000e000ff068b82 */ /* 0x000e220000000a00 */
[--C-:B------:R-:W-:Y:S01]  /*0600*/  @!P0 SHF.R.U32.HI R11, RZ, 0xa, R4.reuse ;  /* 0x0000000aff0b8819 */ /* 0x100fe20000011604 */
[----:B------:R-:W-:-:S04]  /*0610*/  IMAD.IADD R4, R5, 0x1, R4 ;  /* 0x0000000105047824 */ /* 0x000fc800078e0204 */
[----:B0-----:R-:W-:-:S04]  /*0620*/  @!P0 IMAD.WIDE.U32 R6, R11, 0x4, R6 ;  /* 0x000000040b068825 */ /* 0x001fc800078e0006 */
[----:B--2---:R-:W-:-:S05]  /*0630*/  IMAD.IADD R14, R9, 0x1, R14 ;  /* 0x00000001090e7824 */ /* 0x004fca00078e020e */
[----:B------:R0:W-:Y:S02]  /*0640*/  @!P0 STG.E desc[UR4][R6.64+0x400000], R14 ;  /* 0x4000000e06008986 */ /* 0x0001e4000c101904 */
[----:B0-----:R-:W-:Y:S01]  /*0650*/  @!P0 MOV R14, RZ ;  /* 0x000000ff000e8202 */ /* 0x001fe20000000f00 */
[----:B------:R-:W-:Y:S06]  /*0660*/  @P1 BRA `(.L_x_2) ;  /* 0xfffffffc00cc1947 */ /* 0x000fec000383ffff */
[----:B------:R-:W-:Y:S05]  /*0670*/  EXIT ;  /* 0x000000000000794d */ /* 0x000fea0003800000 */
.L_x_3:
[----:B------:R-:W-:-:S00]  /*0680*/  BRA `(.L_x_3) ;  /* 0xfffffffc00fc7947 */ /* 0x000fc0000383ffff */
[----:B------:R-:W-:-:S00]  /*0690*/  NOP ;  /* 0x0000000000007918 */ /* 0x000fc00000000000 */
        /* <DEDUP_REMOVED lines=14> */
.L_x_4:


//--------------------- .nv.shared.reserved.0     --------------------------
	.section	.nv.shared.reserved.0,"aw",@nobits
	.weak		__nv_reservedSMEM_offset_0_alias
	.size		__nv_reservedSMEM_offset_0_alias, 0, 64
	.other		__nv_reservedSMEM_offset_0_alias,@"STO_CUDA_RESERVED_SHARED STV_DEFAULT"
__nv_reservedSMEM_offset_0_alias:
	.zero		0
	.zero		64


//--------------------- .nv.constant0._Z10cudaSumGPUPi --------------------------
	.section	.nv.constant0._Z10cudaSumGPUPi,"a",@progbits
	.sectionflags	@""
	.align	4
.nv.constant0._Z10cudaSumGPUPi:
	.zero		904


//--------------------- SYMBOLS --------------------------

	.type		.nv.reservedSmem.offset0,@object
	.size		.nv.reservedSmem.offset0,0x4
